//
// Generated by NVIDIA NVVM Compiler
//
// Compiler Build ID: CL-36424714
// Cuda compilation tools, release 13.0, V13.0.88
// Based on NVVM 20.0.0
//

.version 9.0
.target sm_100
.address_size 64

	// .globl	_Z11mult_matrixPiS_S_

.visible .entry _Z11mult_matrixPiS_S_(
	.param .u64 .ptr .align 1 _Z11mult_matrixPiS_S__param_0,
	.param .u64 .ptr .align 1 _Z11mult_matrixPiS_S__param_1,
	.param .u64 .ptr .align 1 _Z11mult_matrixPiS_S__param_2
)
{
	.reg .b32 	%r<8>;
	.reg .b64 	%rd<11>;

	ld.param.u64 	%rd1, [_Z11mult_matrixPiS_S__param_0];
	ld.param.u64 	%rd2, [_Z11mult_matrixPiS_S__param_1];
	ld.param.u64 	%rd3, [_Z11mult_matrixPiS_S__param_2];
	cvta.to.global.u64 	%rd4, %rd3;
	cvta.to.global.u64 	%rd5, %rd2;
	cvta.to.global.u64 	%rd6, %rd1;
	mov.u32 	%r1, %tid.x;
	mov.u32 	%r2, %ntid.x;
	mov.u32 	%r3, %tid.y;
	mad.lo.s32 	%r4, %r2, %r3, %r1;
	mul.wide.u32 	%rd7, %r4, 4;
	add.s64 	%rd8, %rd6, %rd7;
	ld.global.u32 	%r5, [%rd8];
	add.s64 	%rd9, %rd5, %rd7;
	ld.global.u32 	%r6, [%rd9];
	add.s32 	%r7, %r6, %r5;
	add.s64 	%rd10, %rd4, %rd7;
	st.global.u32 	[%rd10], %r7;
	ret;

}
	// .globl	_Z5kwaity
.visible .entry _Z5kwaity(
	.param .u64 _Z5kwaity_param_0
)
{
	.reg .pred 	%p<2>;
	.reg .b64 	%rd<5>;

	ld.param.u64 	%rd3, [_Z5kwaity_param_0];
	// begin inline asm
	mov.u64 	%rd2, %clock64;
	// end inline asm
	add.s64 	%rd1, %rd2, %rd3;
$L__BB1_1:
	// begin inline asm
	mov.u64 	%rd4, %clock64;
	// end inline asm
	setp.lt.u64 	%p1, %rd4, %rd1;
	@%p1 bra 	$L__BB1_1;
	ret;

}


// ===== COMPILED SASS (sm_100) =====

	.target	sm_100

	.elftype	@"ET_EXEC"


//--------------------- .note.nv.tkinfo           --------------------------
	.section	.note.nv.tkinfo,"",@"SHT_NOTE"
	.sectionflags	@"SHF_NOTE_NV_TKINFO"
	.tkinfo
        /*0018*/ 	.word	0x00000002
        /*0030*/ 	.string	""
        /*0030*/ 	.string	"ptxas"
        /*0030*/ 	.string	"Cuda compilation tools, release 13.0, V13.0.88"
        /*0030*/ 	.string	"Build cuda_13.0.r13.0/compiler.36424714_0"
        /*0030*/ 	.string	"-arch sm_100 -m 64 "



//--------------------- .note.nv.cuinfo           --------------------------
	.section	.note.nv.cuinfo,"",@"SHT_NOTE"
	.sectionflags	@"SHF_NOTE_NV_CUINFO"
        /*0018*/ 	.short	0x0002
        /*001a*/ 	.short	0x0064
        /*001c*/ 	.short	0x0082
	.zero		2


//--------------------- .nv.info                  --------------------------
	.section	.nv.info,"",@"SHT_CUDA_INFO"
	.align	4


	//----- nvinfo : EIATTR_REGCOUNT
	.align		4
        /*0000*/ 	.byte	0x04, 0x2f
        /*0002*/ 	.short	(.L_1 - .L_0)
	.align		4
.L_0:
        /*0004*/ 	.word	index@(_Z11mult_matrixPiS_S_)
        /*0008*/ 	.word	0x0000000c


	//----- nvinfo : EIATTR_FRAME_SIZE
	.align		4
.L_1:
        /*000c*/ 	.byte	0x04, 0x11
        /*000e*/ 	.short	(.L_3 - .L_2)
	.align		4
.L_2:
        /*0010*/ 	.word	index@(_Z11mult_matrixPiS_S_)
        /*0014*/ 	.word	0x00000000


	//----- nvinfo : EIATTR_REGCOUNT
	.align		4
.L_3:
        /*0018*/ 	.byte	0x04, 0x2f
        /*001a*/ 	.short	(.L_5 - .L_4)
	.align		4
.L_4:
        /*001c*/ 	.word	index@(_Z5kwaity)
        /*0020*/ 	.word	0x0000000a


	//----- nvinfo : EIATTR_FRAME_SIZE
	.align		4
.L_5:
        /*0024*/ 	.byte	0x04, 0x11
        /*0026*/ 	.short	(.L_7 - .L_6)
	.align		4
.L_6:
        /*0028*/ 	.word	index@(_Z5kwaity)
        /*002c*/ 	.word	0x00000000


	//----- nvinfo : EIATTR_MIN_STACK_SIZE
	.align		4
.L_7:
        /*0030*/ 	.byte	0x04, 0x12
        /*0032*/ 	.short	(.L_9 - .L_8)
	.align		4
.L_8:
        /*0034*/ 	.word	index@(_Z5kwaity)
        /*0038*/ 	.word	0x00000000


	//----- nvinfo : EIATTR_MIN_STACK_SIZE
	.align		4
.L_9:
        /*003c*/ 	.byte	0x04, 0x12
        /*003e*/ 	.short	(.L_11 - .L_10)
	.align		4
.L_10:
        /*0040*/ 	.word	index@(_Z11mult_matrixPiS_S_)
        /*0044*/ 	.word	0x00000000
.L_11:


//--------------------- .nv.compat                --------------------------
	.section	.nv.compat,"",@"SHT_CUDA_COMPAT_INFO"
	.align	4
        /*0000*/ 	.byte	0x02, 0x09, 0x00, 0x00, 0x02, 0x02, 0x01, 0x00, 0x02, 0x05, 0x05, 0x00, 0x03, 0x07, 0x01, 0x01
        /*0010*/ 	.byte	0x02, 0x03, 0x00, 0x00, 0x02, 0x06, 0x01, 0x00, 0x04, 0x0b, 0x08, 0x00, 0x09, 0x00, 0x00, 0x00
        /*0020*/ 	.byte	0x00, 0x00, 0x00, 0x00


//--------------------- .nv.info._Z5kwaity        --------------------------
	.section	.nv.info._Z5kwaity,"",@"SHT_CUDA_INFO"
	.sectionflags	@""
	.align	4


	//----- nvinfo : EIATTR_CUDA_API_VERSION
	.align		4
        /*0000*/ 	.byte	0x04, 0x37
        /*0002*/ 	.short	(.L_13 - .L_12)
.L_12:
        /*0004*/ 	.word	0x00000082


	//----- nvinfo : EIATTR_KPARAM_INFO
	.align		4
.L_13:
        /*0008*/ 	.byte	0x04, 0x17
        /*000a*/ 	.short	(.L_15 - .L_14)
.L_14:
        /*000c*/ 	.word	0x00000000
        /*0010*/ 	.short	0x0000
        /*0012*/ 	.short	0x0000
        /*0014*/ 	.byte	0x00, 0xf0, 0x21, 0x00


	//----- nvinfo : EIATTR_SPARSE_MMA_MASK
	.align		4
.L_15:
        /*0018*/ 	.byte	0x03, 0x50
        /*001a*/ 	.short	0x0000


	//----- nvinfo : EIATTR_MAXREG_COUNT
	.align		4
        /*001c*/ 	.byte	0x03, 0x1b
        /*001e*/ 	.short	0x00ff


	//----- nvinfo : EIATTR_MERCURY_ISA_VERSION
	.align		4
        /*0020*/ 	.byte	0x03, 0x5f
        /*0022*/ 	.short	0x0101


	//----- nvinfo : EIATTR_VRC_CTA_INIT_COUNT
	.align		4
        /*0024*/ 	.byte	0x02, 0x4a
	.zero		1
	.zero		1


	//----- nvinfo : EIATTR_EXIT_INSTR_OFFSETS
	.align		4
        /*0028*/ 	.byte	0x04, 0x1c
        /*002a*/ 	.short	(.L_17 - .L_16)


	//   ....[0]....
.L_16:
        /*002c*/ 	.word	0x00000090


	//----- nvinfo : EIATTR_CBANK_PARAM_SIZE
	.align		4
.L_17:
        /*0030*/ 	.byte	0x03, 0x19
        /*0032*/ 	.short	0x0008


	//----- nvinfo : EIATTR_PARAM_CBANK
	.align		4
        /*0034*/ 	.byte	0x04, 0x0a
        /*0036*/ 	.short	(.L_19 - .L_18)
	.align		4
.L_18:
        /*0038*/ 	.word	index@(.nv.constant0._Z5kwaity)
        /*003c*/ 	.short	0x0380
        /*003e*/ 	.short	0x0008


	//----- nvinfo : EIATTR_SW_WAR
	.align		4
.L_19:
        /*0040*/ 	.byte	0x04, 0x36
        /*0042*/ 	.short	(.L_21 - .L_20)
.L_20:
        /*0044*/ 	.word	0x00000008
.L_21:


//--------------------- .nv.info._Z11mult_matrixPiS_S_ --------------------------
	.section	.nv.info._Z11mult_matrixPiS_S_,"",@"SHT_CUDA_INFO"
	.sectionflags	@""
	.align	4


	//----- nvinfo : EIATTR_CUDA_API_VERSION
	.align		4
        /*0000*/ 	.byte	0x04, 0x37
        /*0002*/ 	.short	(.L_23 - .L_22)
.L_22:
        /*0004*/ 	.word	0x00000082


	//----- nvinfo : EIATTR_KPARAM_INFO
	.align		4
.L_23:
        /*0008*/ 	.byte	0x04, 0x17
        /*000a*/ 	.short	(.L_25 - .L_24)
.L_24:
        /*000c*/ 	.word	0x00000000
        /*0010*/ 	.short	0x0002
        /*0012*/ 	.short	0x0010
        /*0014*/ 	.byte	0x00, 0xf5, 0x21, 0x00


	//----- nvinfo : EIATTR_KPARAM_INFO
	.align		4
.L_25:
        /*0018*/ 	.byte	0x04, 0x17
        /*001a*/ 	.short	(.L_27 - .L_26)
.L_26:
        /*001c*/ 	.word	0x00000000
        /*0020*/ 	.short	0x0001
        /*0022*/ 	.short	0x0008
        /*0024*/ 	.byte	0x00, 0xf5, 0x21, 0x00


	//----- nvinfo : EIATTR_KPARAM_INFO
	.align		4
.L_27:
        /*0028*/ 	.byte	0x04, 0x17
        /*002a*/ 	.short	(.L_29 - .L_28)
.L_28:
        /*002c*/ 	.word	0x00000000
        /*0030*/ 	.short	0x0000
        /*0032*/ 	.short	0x0000
        /*0034*/ 	.byte	0x00, 0xf5, 0x21, 0x00


	//----- nvinfo : EIATTR_SPARSE_MMA_MASK
	.align		4
.L_29:
        /*0038*/ 	.byte	0x03, 0x50
        /*003a*/ 	.short	0x0000


	//----- nvinfo : EIATTR_MAXREG_COUNT
	.align		4
        /*003c*/ 	.byte	0x03, 0x1b
        /*003e*/ 	.short	0x00ff


	//----- nvinfo : EIATTR_MERCURY_ISA_VERSION
	.align		4
        /*0040*/ 	.byte	0x03, 0x5f
        /*0042*/ 	.short	0x0101


	//----- nvinfo : EIATTR_VRC_CTA_INIT_COUNT
	.align		4
        /*0044*/ 	.byte	0x02, 0x4a
	.zero		1
	.zero		1


	//----- nvinfo : EIATTR_EXIT_INSTR_OFFSETS
	.align		4
        /*0048*/ 	.byte	0x04, 0x1c
        /*004a*/ 	.short	(.L_31 - .L_30)


	//   ....[0]....
.L_30:
        /*004c*/ 	.word	0x00000100


	//----- nvinfo : EIATTR_CBANK_PARAM_SIZE
	.align		4
.L_31:
        /*0050*/ 	.byte	0x03, 0x19
        /*0052*/ 	.short	0x0018


	//----- nvinfo : EIATTR_PARAM_CBANK
	.align		4
        /*0054*/ 	.byte	0x04, 0x0a
        /*0056*/ 	.short	(.L_33 - .L_32)
	.align		4
.L_32:
        /*0058*/ 	.word	index@(.nv.constant0._Z11mult_matrixPiS_S_)
        /*005c*/ 	.short	0x0380
        /*005e*/ 	.short	0x0018


	//----- nvinfo : EIATTR_SW_WAR
	.align		4
.L_33:
        /*0060*/ 	.byte	0x04, 0x36
        /*0062*/ 	.short	(.L_35 - .L_34)
.L_34:
        /*0064*/ 	.word	0x00000008
.L_35:


//--------------------- .nv.callgraph             --------------------------
	.section	.nv.callgraph,"",@"SHT_CUDA_CALLGRAPH"
	.align	4
	.sectionentsize	8
	.align		4
        /*0000*/ 	.word	0x00000000
	.align		4
        /*0004*/ 	.word	0xffffffff
	.align		4
        /*0008*/ 	.word	0x00000000
	.align		4
        /*000c*/ 	.word	0xfffffffe
	.align		4
        /*0010*/ 	.word	0x00000000
	.align		4
        /*0014*/ 	.word	0xfffffffd
	.align		4
        /*0018*/ 	.word	0x00000000
	.align		4
        /*001c*/ 	.word	0xfffffffc


//--------------------- .text._Z5kwaity           --------------------------
	.section	.text._Z5kwaity,"ax",@progbits
	.align	128
        .global         _Z5kwaity
        .type           _Z5kwaity,@function
        .size           _Z5kwaity,(.L_x_3 - _Z5kwaity)
        .other          _Z5kwaity,@"STO_CUDA_ENTRY STV_DEFAULT"
_Z5kwaity:
.text._Z5kwaity:
[----:B------:R-:W-:Y:S01]  /*0000*/  LDC R1, c[0x0][0x37c] ;  /* 0x0000df00ff017b82 */ /* 0x000fe20000000800 */
[----:B------:R-:W-:Y:S01]  /*0010*/  CS2R R2, SR_CLOCKLO ;  /* 0x0000000000027805 */ /* 0x000fe20000015000 */
[----:B------:R-:W0:Y:S05]  /*0020*/  LDCU.64 UR4, c[0x0][0x380] ;  /* 0x00007000ff0477ac */ /* 0x000e2a0008000a00 */
[----:B0-----:R-:W-:-:S04]  /*0030*/  IADD3 R5, P0, PT, R2, UR4, RZ ;  /* 0x0000000402057c10 */ /* 0x001fc8000ff1e0ff */
[----:B------:R-:W-:-:S09]  /*0040*/  IADD3.X R7, PT, PT, R3, UR5, RZ, P0, !PT ;  /* 0x0000000503077c10 */ /* 0x000fd200087fe4ff */
.L_x_0:
[----:B------:R-:W-:-:S06]  /*0050*/  CS2R R2, SR_CLOCKLO ;  /* 0x0000000000027805 */ /* 0x000fcc0000015000 */
[----:B------:R-:W-:-:S04]  /*0060*/  ISETP.GE.U32.AND P0, PT, R2, R5, PT ;  /* 0x000000050200720c */ /* 0x000fc80003f06070 */
[----:B------:R-:W-:-:S13]  /*0070*/  ISETP.GE.U32.AND.EX P0, PT, R3, R7, PT, P0 ;  /* 0x000000070300720c */ /* 0x000fda0003f06100 */
[----:B------:R-:W-:Y:S05]  /*0080*/  @!P0 BRA `(.L_x_0) ;  /* 0xfffffffc00f08947 */ /* 0x000fea000383ffff */
[----:B------:R-:W-:Y:S05]  /*0090*/  EXIT ;  /* 0x000000000000794d */ /* 0x000fea0003800000 */
.L_x_1:
[----:B------:R-:W-:-:S00]  /*00a0*/  BRA `(.L_x_1) ;  /* 0xfffffffc00fc7947 */ /* 0x000fc0000383ffff */
[----:B------:R-:W-:-:S00]  /*00b0*/  NOP ;  /* 0x0000000000007918 */ /* 0x000fc00000000000 */
        /* <DEDUP_REMOVED lines=12> */
.L_x_3:


//--------------------- .text._Z11mult_matrixPiS_S_ --------------------------
	.section	.text._Z11mult_matrixPiS_S_,"ax",@progbits
	.align	128
        .global         _Z11mult_matrixPiS_S_
        .type           _Z11mult_matrixPiS_S_,@function
        .size           _Z11mult_matrixPiS_S_,(.L_x_4 - _Z11mult_matrixPiS_S_)
        .other          _Z11mult_matrixPiS_S_,@"STO_CUDA_ENTRY STV_DEFAULT"
_Z11mult_matrixPiS_S_:
.text._Z11mult_matrixPiS_S_:
[----:B------:R-:W-:Y:S01]  /*0000*/  LDC R1, c[0x0][0x37c] ;  /* 0x0000df00ff017b82 */ /* 0x000fe20000000800 */
[----:B------:R-:W0:Y:S07]  /*0010*/  S2R R9, SR_TID.X ;  /* 0x0000000000097919 */ /* 0x000e2e0000002100 */
[----:B------:R-:W1:Y:S01]  /*0020*/  LDC.64 R2, c[0x0][0x380] ;  /* 0x0000e000ff027b82 */ /* 0x000e620000000a00 */
[----:B------:R-:W0:Y:S01]  /*0030*/  LDCU UR6, c[0x0][0x360] ;  /* 0x00006c00ff0677ac */ /* 0x000e220008000800 */
[----:B------:R-:W0:Y:S01]  /*0040*/  S2R R0, SR_TID.Y ;  /* 0x0000000000007919 */ /* 0x000e220000002200 */
[----:B------:R-:W2:Y:S05]  /*0050*/  LDCU.64 UR4, c[0x0][0x358] ;  /* 0x00006b00ff0477ac */ /* 0x000eaa0008000a00 */
[----:B------:R-:W3:Y:S08]  /*0060*/  LDC.64 R4, c[0x0][0x388] ;  /* 0x0000e200ff047b82 */ /* 0x000ef00000000a00 */
[----:B------:R-:W4:Y:S01]  /*0070*/  LDC.64 R6, c[0x0][0x390] ;  /* 0x0000e400ff067b82 */ /* 0x000f220000000a00 */
[----:B0-----:R-:W-:-:S04]  /*0080*/  IMAD R9, R0, UR6, R9 ;  /* 0x0000000600097c24 */ /* 0x001fc8000f8e0209 */
[----:B-1----:R-:W-:-:S04]  /*0090*/  IMAD.WIDE.U32 R2, R9, 0x4, R2 ;  /* 0x0000000409027825 */ /* 0x002fc800078e0002 */
[C---:B---3--:R-:W-:Y:S02]  /*00a0*/  IMAD.WIDE.U32 R4, R9.reuse, 0x4, R4 ;  /* 0x0000000409047825 */ /* 0x048fe400078e0004 */
[----:B--2---:R-:W2:Y:S04]  /*00b0*/  LDG.E R2, desc[UR4][R2.64] ;  /* 0x0000000402027981 */ /* 0x004ea8000c1e1900 */
[----:B------:R-:W2:Y:S01]  /*00c0*/  LDG.E R5, desc[UR4][R4.64] ;  /* 0x0000000404057981 */ /* 0x000ea2000c1e1900 */
[----:B----4-:R-:W-:Y:S01]  /*00d0*/  IMAD.WIDE.U32 R6, R9, 0x4, R6 ;  /* 0x0000000409067825 */ /* 0x010fe200078e0006 */
[----:B--2---:R-:W-:-:S05]  /*00e0*/  IADD3 R9, PT, PT, R2, R5, RZ ;  /* 0x0000000502097210 */ /* 0x004fca0007ffe0ff */
[----:B------:R-:W-:Y:S01]  /*00f0*/  STG.E desc[UR4][R6.64], R9 ;  /* 0x0000000906007986 */ /* 0x000fe2000c101904 */
[----:B------:R-:W-:Y:S05]  /*0100*/  EXIT ;  /* 0x000000000000794d */ /* 0x000fea0003800000 */
.L_x_2:
        /* <DEDUP_REMOVED lines=15> */
.L_x_4:


//--------------------- .nv.shared.reserved.0     --------------------------
	.section	.nv.shared.reserved.0,"aw",@nobits
	.weak		__nv_reservedSMEM_offset_0_alias
	.size		__nv_reservedSMEM_offset_0_alias, 0, 64
	.other		__nv_reservedSMEM_offset_0_alias,@"STO_CUDA_RESERVED_SHARED STV_DEFAULT"
__nv_reservedSMEM_offset_0_alias:
	.zero		0
	.zero		64


//--------------------- .nv.constant0._Z5kwaity   --------------------------
	.section	.nv.constant0._Z5kwaity,"a",@progbits
	.sectionflags	@""
	.align	4
.nv.constant0._Z5kwaity:
	.zero		904


//--------------------- .nv.constant0._Z11mult_matrixPiS_S_ --------------------------
	.section	.nv.constant0._Z11mult_matrixPiS_S_,"a",@progbits
	.sectionflags	@""
	.align	4
.nv.constant0._Z11mult_matrixPiS_S_:
	.zero		920


//--------------------- SYMBOLS --------------------------

	.type		.nv.reservedSmem.offset0,@object
	.size		.nv.reservedSmem.offset0,0x4
